//
// Generated by NVIDIA NVVM Compiler
//
// Compiler Build ID: CL-36424714
// Cuda compilation tools, release 13.0, V13.0.88
// Based on NVVM 20.0.0
//

.version 9.0
.target sm_100
.address_size 64

	// .globl	_Z6kernelPmS_

.visible .entry _Z6kernelPmS_(
	.param .u64 .ptr .align 1 _Z6kernelPmS__param_0,
	.param .u64 .ptr .align 1 _Z6kernelPmS__param_1
)
{
	.reg .b32 	%r<5>;
	.reg .b64 	%rd<11>;

	ld.param.u64 	%rd1, [_Z6kernelPmS__param_0];
	ld.param.u64 	%rd2, [_Z6kernelPmS__param_1];
	cvta.to.global.u64 	%rd3, %rd2;
	cvta.to.global.u64 	%rd4, %rd1;
	mov.u32 	%r1, %tid.x;
	mov.u32 	%r2, %ctaid.x;
	mov.u32 	%r3, %ntid.x;
	mad.lo.s32 	%r4, %r2, %r3, %r1;
	cvt.s64.s32 	%rd5, %r4;
	mul.wide.s32 	%rd6, %r4, 8;
	add.s64 	%rd7, %rd4, %rd6;
	ld.global.u64 	%rd8, [%rd7];
	add.s64 	%rd9, %rd8, %rd5;
	add.s64 	%rd10, %rd3, %rd6;
	st.global.u64 	[%rd10], %rd9;
	ret;

}
	// .globl	_Z10nullKernelv
.visible .entry _Z10nullKernelv()
{


	ret;

}


// ===== COMPILED SASS (sm_100) =====

	.target	sm_100

	.elftype	@"ET_EXEC"


//--------------------- .note.nv.tkinfo           --------------------------
	.section	.note.nv.tkinfo,"",@"SHT_NOTE"
	.sectionflags	@"SHF_NOTE_NV_TKINFO"
	.tkinfo
        /*0018*/ 	.word	0x00000002
        /*0030*/ 	.string	""
        /*0030*/ 	.string	"ptxas"
        /*0030*/ 	.string	"Cuda compilation tools, release 13.0, V13.0.88"
        /*0030*/ 	.string	"Build cuda_13.0.r13.0/compiler.36424714_0"
        /*0030*/ 	.string	"-arch sm_100 -m 64 "



//--------------------- .note.nv.cuinfo           --------------------------
	.section	.note.nv.cuinfo,"",@"SHT_NOTE"
	.sectionflags	@"SHF_NOTE_NV_CUINFO"
        /*0018*/ 	.short	0x0002
        /*001a*/ 	.short	0x0064
        /*001c*/ 	.short	0x0082
	.zero		2


//--------------------- .nv.info                  --------------------------
	.section	.nv.info,"",@"SHT_CUDA_INFO"
	.align	4


	//----- nvinfo : EIATTR_REGCOUNT
	.align		4
        /*0000*/ 	.byte	0x04, 0x2f
        /*0002*/ 	.short	(.L_1 - .L_0)
	.align		4
.L_0:
        /*0004*/ 	.word	index@(_Z6kernelPmS_)
        /*0008*/ 	.word	0x0000000c


	//----- nvinfo : EIATTR_FRAME_SIZE
	.align		4
.L_1:
        /*000c*/ 	.byte	0x04, 0x11
        /*000e*/ 	.short	(.L_3 - .L_2)
	.align		4
.L_2:
        /*0010*/ 	.word	index@(_Z6kernelPmS_)
        /*0014*/ 	.word	0x00000000


	//----- nvinfo : EIATTR_REGCOUNT
	.align		4
.L_3:
        /*0018*/ 	.byte	0x04, 0x2f
        /*001a*/ 	.short	(.L_5 - .L_4)
	.align		4
.L_4:
        /*001c*/ 	.word	index@(_Z10nullKernelv)
        /*0020*/ 	.word	0x00000004


	//----- nvinfo : EIATTR_FRAME_SIZE
	.align		4
.L_5:
        /*0024*/ 	.byte	0x04, 0x11
        /*0026*/ 	.short	(.L_7 - .L_6)
	.align		4
.L_6:
        /*0028*/ 	.word	index@(_Z10nullKernelv)
        /*002c*/ 	.word	0x00000000


	//----- nvinfo : EIATTR_MIN_STACK_SIZE
	.align		4
.L_7:
        /*0030*/ 	.byte	0x04, 0x12
        /*0032*/ 	.short	(.L_9 - .L_8)
	.align		4
.L_8:
        /*0034*/ 	.word	index@(_Z10nullKernelv)
        /*0038*/ 	.word	0x00000000


	//----- nvinfo : EIATTR_MIN_STACK_SIZE
	.align		4
.L_9:
        /*003c*/ 	.byte	0x04, 0x12
        /*003e*/ 	.short	(.L_11 - .L_10)
	.align		4
.L_10:
        /*0040*/ 	.word	index@(_Z6kernelPmS_)
        /*0044*/ 	.word	0x00000000
.L_11:


//--------------------- .nv.compat                --------------------------
	.section	.nv.compat,"",@"SHT_CUDA_COMPAT_INFO"
	.align	4
        /*0000*/ 	.byte	0x02, 0x09, 0x00, 0x00, 0x02, 0x02, 0x01, 0x00, 0x02, 0x05, 0x05, 0x00, 0x03, 0x07, 0x01, 0x01
        /*0010*/ 	.byte	0x02, 0x03, 0x00, 0x00, 0x02, 0x06, 0x01, 0x00, 0x04, 0x0b, 0x08, 0x00, 0x09, 0x00, 0x00, 0x00
        /*0020*/ 	.byte	0x00, 0x00, 0x00, 0x00


//--------------------- .nv.info._Z10nullKernelv  --------------------------
	.section	.nv.info._Z10nullKernelv,"",@"SHT_CUDA_INFO"
	.sectionflags	@""
	.align	4


	//----- nvinfo : EIATTR_CUDA_API_VERSION
	.align		4
        /*0000*/ 	.byte	0x04, 0x37
        /*0002*/ 	.short	(.L_13 - .L_12)
.L_12:
        /*0004*/ 	.word	0x00000082


	//----- nvinfo : EIATTR_SPARSE_MMA_MASK
	.align		4
.L_13:
        /*0008*/ 	.byte	0x03, 0x50
        /*000a*/ 	.short	0x0000


	//----- nvinfo : EIATTR_MAXREG_COUNT
	.align		4
        /*000c*/ 	.byte	0x03, 0x1b
        /*000e*/ 	.short	0x00ff


	//----- nvinfo : EIATTR_MERCURY_ISA_VERSION
	.align		4
        /*0010*/ 	.byte	0x03, 0x5f
        /*0012*/ 	.short	0x0101


	//----- nvinfo : EIATTR_VRC_CTA_INIT_COUNT
	.align		4
        /*0014*/ 	.byte	0x02, 0x4a
	.zero		1
	.zero		1


	//----- nvinfo : EIATTR_EXIT_INSTR_OFFSETS
	.align		4
        /*0018*/ 	.byte	0x04, 0x1c
        /*001a*/ 	.short	(.L_15 - .L_14)


	//   ....[0]....
.L_14:
        /*001c*/ 	.word	0x00000010


	//----- nvinfo : EIATTR_SW_WAR
	.align		4
.L_15:
        /*0020*/ 	.byte	0x04, 0x36
        /*0022*/ 	.short	(.L_17 - .L_16)
.L_16:
        /*0024*/ 	.word	0x00000008
.L_17:


//--------------------- .nv.info._Z6kernelPmS_    --------------------------
	.section	.nv.info._Z6kernelPmS_,"",@"SHT_CUDA_INFO"
	.sectionflags	@""
	.align	4


	//----- nvinfo : EIATTR_CUDA_API_VERSION
	.align		4
        /*0000*/ 	.byte	0x04, 0x37
        /*0002*/ 	.short	(.L_19 - .L_18)
.L_18:
        /*0004*/ 	.word	0x00000082


	//----- nvinfo : EIATTR_KPARAM_INFO
	.align		4
.L_19:
        /*0008*/ 	.byte	0x04, 0x17
        /*000a*/ 	.short	(.L_21 - .L_20)
.L_20:
        /*000c*/ 	.word	0x00000000
        /*0010*/ 	.short	0x0001
        /*0012*/ 	.short	0x0008
        /*0014*/ 	.byte	0x00, 0xf5, 0x21, 0x00


	//----- nvinfo : EIATTR_KPARAM_INFO
	.align		4
.L_21:
        /*0018*/ 	.byte	0x04, 0x17
        /*001a*/ 	.short	(.L_23 - .L_22)
.L_22:
        /*001c*/ 	.word	0x00000000
        /*0020*/ 	.short	0x0000
        /*0022*/ 	.short	0x0000
        /*0024*/ 	.byte	0x00, 0xf5, 0x21, 0x00


	//----- nvinfo : EIATTR_SPARSE_MMA_MASK
	.align		4
.L_23:
        /*0028*/ 	.byte	0x03, 0x50
        /*002a*/ 	.short	0x0000


	//----- nvinfo : EIATTR_MAXREG_COUNT
	.align		4
        /*002c*/ 	.byte	0x03, 0x1b
        /*002e*/ 	.short	0x00ff


	//----- nvinfo : EIATTR_MERCURY_ISA_VERSION
	.align		4
        /*0030*/ 	.byte	0x03, 0x5f
        /*0032*/ 	.short	0x0101


	//----- nvinfo : EIATTR_VRC_CTA_INIT_COUNT
	.align		4
        /*0034*/ 	.byte	0x02, 0x4a
	.zero		1
	.zero		1


	//----- nvinfo : EIATTR_EXIT_INSTR_OFFSETS
	.align		4
        /*0038*/ 	.byte	0x04, 0x1c
        /*003a*/ 	.short	(.L_25 - .L_24)


	//   ....[0]....
.L_24:
        /*003c*/ 	.word	0x000000e0


	//----- nvinfo : EIATTR_CBANK_PARAM_SIZE
	.align		4
.L_25:
        /*0040*/ 	.byte	0x03, 0x19
        /*0042*/ 	.short	0x0010


	//----- nvinfo : EIATTR_PARAM_CBANK
	.align		4
        /*0044*/ 	.byte	0x04, 0x0a
        /*0046*/ 	.short	(.L_27 - .L_26)
	.align		4
.L_26:
        /*0048*/ 	.word	index@(.nv.constant0._Z6kernelPmS_)
        /*004c*/ 	.short	0x0380
        /*004e*/ 	.short	0x0010


	//----- nvinfo : EIATTR_SW_WAR
	.align		4
.L_27:
        /*0050*/ 	.byte	0x04, 0x36
        /*0052*/ 	.short	(.L_29 - .L_28)
.L_28:
        /*0054*/ 	.word	0x00000008
.L_29:


//--------------------- .nv.callgraph             --------------------------
	.section	.nv.callgraph,"",@"SHT_CUDA_CALLGRAPH"
	.align	4
	.sectionentsize	8
	.align		4
        /*0000*/ 	.word	0x00000000
	.align		4
        /*0004*/ 	.word	0xffffffff
	.align		4
        /*0008*/ 	.word	0x00000000
	.align		4
        /*000c*/ 	.word	0xfffffffe
	.align		4
        /*0010*/ 	.word	0x00000000
	.align		4
        /*0014*/ 	.word	0xfffffffd
	.align		4
        /*0018*/ 	.word	0x00000000
	.align		4
        /*001c*/ 	.word	0xfffffffc


//--------------------- .text._Z10nullKernelv     --------------------------
	.section	.text._Z10nullKernelv,"ax",@progbits
	.align	128
        .global         _Z10nullKernelv
        .type           _Z10nullKernelv,@function
        .size           _Z10nullKernelv,(.L_x_2 - _Z10nullKernelv)
        .other          _Z10nullKernelv,@"STO_CUDA_ENTRY STV_DEFAULT"
_Z10nullKernelv:
.text._Z10nullKernelv:
[----:B------:R-:W-:Y:S01]  /*0000*/  LDC R1, c[0x0][0x37c] ;  /* 0x0000df00ff017b82 */ /* 0x000fe20000000800 */
[----:B------:R-:W-:Y:S05]  /*0010*/  EXIT ;  /* 0x000000000000794d */ /* 0x000fea0003800000 */
.L_x_0:
[----:B------:R-:W-:-:S00]  /*0020*/  BRA `(.L_x_0) ;  /* 0xfffffffc00fc7947 */ /* 0x000fc0000383ffff */
[----:B------:R-:W-:-:S00]  /*0030*/  NOP ;  /* 0x0000000000007918 */ /* 0x000fc00000000000 */
        /* <DEDUP_REMOVED lines=12> */
.L_x_2:


//--------------------- .text._Z6kernelPmS_       --------------------------
	.section	.text._Z6kernelPmS_,"ax",@progbits
	.align	128
        .global         _Z6kernelPmS_
        .type           _Z6kernelPmS_,@function
        .size           _Z6kernelPmS_,(.L_x_3 - _Z6kernelPmS_)
        .other          _Z6kernelPmS_,@"STO_CUDA_ENTRY STV_DEFAULT"
_Z6kernelPmS_:
.text._Z6kernelPmS_:
[----:B------:R-:W-:Y:S01]  /*0000*/  LDC R1, c[0x0][0x37c] ;  /* 0x0000df00ff017b82 */ /* 0x000fe20000000800 */
[----:B------:R-:W0:Y:S07]  /*0010*/  S2R R9, SR_TID.X ;  /* 0x0000000000097919 */ /* 0x000e2e0000002100 */
[----:B------:R-:W0:Y:S01]  /*0020*/  S2UR UR6, SR_CTAID.X ;  /* 0x00000000000679c3 */ /* 0x000e220000002500 */
[----:B------:R-:W1:Y:S07]  /*0030*/  LDCU.64 UR4, c[0x0][0x358] ;  /* 0x00006b00ff0477ac */ /* 0x000e6e0008000a00 */
[----:B------:R-:W0:Y:S08]  /*0040*/  LDC R0, c[0x0][0x360] ;  /* 0x0000d800ff007b82 */ /* 0x000e300000000800 */
[----:B------:R-:W2:Y:S08]  /*0050*/  LDC.64 R2, c[0x0][0x380] ;  /* 0x0000e000ff027b82 */ /* 0x000eb00000000a00 */
[----:B------:R-:W3:Y:S01]  /*0060*/  LDC.64 R4, c[0x0][0x388] ;  /* 0x0000e200ff047b82 */ /* 0x000ee20000000a00 */
[----:B0-----:R-:W-:-:S04]  /*0070*/  IMAD R9, R0, UR6, R9 ;  /* 0x0000000600097c24 */ /* 0x001fc8000f8e0209 */
[----:B--2---:R-:W-:-:S06]  /*0080*/  IMAD.WIDE R2, R9, 0x8, R2 ;  /* 0x0000000809027825 */ /* 0x004fcc00078e0202 */
[----:B-1----:R-:W2:Y:S01]  /*0090*/  LDG.E.64 R2, desc[UR4][R2.64] ;  /* 0x0000000402027981 */ /* 0x002ea2000c1e1b00 */
[C---:B---3--:R-:W-:Y:S01]  /*00a0*/  IMAD.WIDE R4, R9.reuse, 0x8, R4 ;  /* 0x0000000809047825 */ /* 0x048fe200078e0204 */
[----:B--2---:R-:W-:-:S04]  /*00b0*/  IADD3 R6, P0, PT, R9, R2, RZ ;  /* 0x0000000209067210 */ /* 0x004fc80007f1e0ff */
[----:B------:R-:W-:-:S05]  /*00c0*/  LEA.HI.X.SX32 R7, R9, R3, 0x1, P0 ;  /* 0x0000000309077211 */ /* 0x000fca00000f0eff */
[----:B------:R-:W-:Y:S01]  /*00d0*/  STG.E.64 desc[UR4][R4.64], R6 ;  /* 0x0000000604007986 */ /* 0x000fe2000c101b04 */
[----:B------:R-:W-:Y:S05]  /*00e0*/  EXIT ;  /* 0x000000000000794d */ /* 0x000fea0003800000 */
.L_x_1:
        /* <DEDUP_REMOVED lines=9> */
.L_x_3:


//--------------------- .nv.shared.reserved.0     --------------------------
	.section	.nv.shared.reserved.0,"aw",@nobits
	.weak		__nv_reservedSMEM_offset_0_alias
	.size		__nv_reservedSMEM_offset_0_alias, 0, 64
	.other		__nv_reservedSMEM_offset_0_alias,@"STO_CUDA_RESERVED_SHARED STV_DEFAULT"
__nv_reservedSMEM_offset_0_alias:
	.zero		0
	.zero		64


//--------------------- .nv.constant0._Z10nullKernelv --------------------------
	.section	.nv.constant0._Z10nullKernelv,"a",@progbits
	.sectionflags	@""
	.align	4
.nv.constant0._Z10nullKernelv:
	.zero		896


//--------------------- .nv.constant0._Z6kernelPmS_ --------------------------
	.section	.nv.constant0._Z6kernelPmS_,"a",@progbits
	.sectionflags	@""
	.align	4
.nv.constant0._Z6kernelPmS_:
	.zero		912


//--------------------- SYMBOLS --------------------------

	.type		.nv.reservedSmem.offset0,@object
	.size		.nv.reservedSmem.offset0,0x4
